	.headerflags	@"EF_CUDA_TEXMODE_UNIFIED EF_CUDA_64BIT_ADDRESS EF_CUDA_ACCELERATORS EF_CUDA_SM90 EF_CUDA_VIRTUAL_SM(EF_CUDA_SM90)"
	.elftype	@"ET_EXEC"


//--------------------- .nv.info                  --------------------------
	.section	.nv.info,"",@"SHT_CUDA_INFO"
	.align	4


	//----- nvinfo : EIATTR_REGCOUNT
	.align		4
        /*0000*/ 	.byte	0x04, 0x2f
        /*0002*/ 	.short	(.L_1 - .L_0)
	.align		4
.L_0:
        /*0004*/ 	.word	index@(triton_poi_fused_convolution_14)
        /*0008*/ 	.word	0x0000000e


	//----- nvinfo : EIATTR_MIN_STACK_SIZE
	.align		4
.L_1:
        /*000c*/ 	.byte	0x04, 0x12
        /*000e*/ 	.short	(.L_3 - .L_2)
	.align		4
.L_2:
        /*0010*/ 	.word	index@(triton_poi_fused_convolution_14)
        /*0014*/ 	.word	0x00000000


	//----- nvinfo : EIATTR_FRAME_SIZE
	.align		4
.L_3:
        /*0018*/ 	.byte	0x04, 0x11
        /*001a*/ 	.short	(.L_5 - .L_4)
	.align		4
.L_4:
        /*001c*/ 	.word	index@(triton_poi_fused_convolution_14)
        /*0020*/ 	.word	0x00000000


	//----- nvinfo : EIATTR_MIN_STACK_SIZE
	.align		4
.L_5:
        /*0024*/ 	.byte	0x04, 0x12
        /*0026*/ 	.short	(.L_7 - .L_6)
	.align		4
.L_6:
        /*0028*/ 	.word	index@(triton_poi_fused_convolution_14)
        /*002c*/ 	.word	0x00000000
.L_7:


//--------------------- .nv.info.triton_poi_fused_convolution_14 --------------------------
	.section	.nv.info.triton_poi_fused_convolution_14,"",@"SHT_CUDA_INFO"
	.sectionflags	@""
	.align	4


	//----- nvinfo : EIATTR_CUDA_API_VERSION
	.align		4
        /*0000*/ 	.byte	0x04, 0x37
        /*0002*/ 	.short	(.L_9 - .L_8)
.L_8:
        /*0004*/ 	.word	0x0000007c


	//----- nvinfo : EIATTR_KPARAM_INFO
	.align		4
.L_9:
        /*0008*/ 	.byte	0x04, 0x17
        /*000a*/ 	.short	(.L_11 - .L_10)
.L_10:
        /*000c*/ 	.word	0x00000000
        /*0010*/ 	.short	0x0002
        /*0012*/ 	.short	0x0010
        /*0014*/ 	.byte	0x00, 0xf0, 0x11, 0x00


	//----- nvinfo : EIATTR_KPARAM_INFO
	.align		4
.L_11:
        /*0018*/ 	.byte	0x04, 0x17
        /*001a*/ 	.short	(.L_13 - .L_12)
.L_12:
        /*001c*/ 	.word	0x00000000
        /*0020*/ 	.short	0x0001
        /*0022*/ 	.short	0x0008
        /*0024*/ 	.byte	0x00, 0xf4, 0x21, 0x00


	//----- nvinfo : EIATTR_KPARAM_INFO
	.align		4
.L_13:
        /*0028*/ 	.byte	0x04, 0x17
        /*002a*/ 	.short	(.L_15 - .L_14)
.L_14:
        /*002c*/ 	.word	0x00000000
        /*0030*/ 	.short	0x0000
        /*0032*/ 	.short	0x0000
        /*0034*/ 	.byte	0x00, 0xf4, 0x21, 0x00


	//----- nvinfo : EIATTR_SPARSE_MMA_MASK
	.align		4
.L_15:
        /*0038*/ 	.byte	0x03, 0x50
        /*003a*/ 	.short	0x0000


	//----- nvinfo : EIATTR_MAXREG_COUNT
	.align		4
        /*003c*/ 	.byte	0x03, 0x1b
        /*003e*/ 	.short	0x00ff


	//----- nvinfo : EIATTR_EXIT_INSTR_OFFSETS
	.align		4
        /*0040*/ 	.byte	0x04, 0x1c
        /*0042*/ 	.short	(.L_17 - .L_16)


	//   ....[0]....
.L_16:
        /*0044*/ 	.word	0x00000170


	//----- nvinfo : EIATTR_REQNTID
	.align		4
.L_17:
        /*0048*/ 	.byte	0x04, 0x10
        /*004a*/ 	.short	(.L_19 - .L_18)
.L_18:
        /*004c*/ 	.word	0x00000100
        /*0050*/ 	.word	0x00000001
        /*0054*/ 	.word	0x00000001


	//----- nvinfo : EIATTR_CBANK_PARAM_SIZE
	.align		4
.L_19:
        /*0058*/ 	.byte	0x03, 0x19
        /*005a*/ 	.short	0x0014


	//----- nvinfo : EIATTR_PARAM_CBANK
	.align		4
        /*005c*/ 	.byte	0x04, 0x0a
        /*005e*/ 	.short	(.L_21 - .L_20)
	.align		4
.L_20:
        /*0060*/ 	.word	index@(.nv.constant0.triton_poi_fused_convolution_14)
        /*0064*/ 	.short	0x0210
        /*0066*/ 	.short	0x0014


	//----- nvinfo : EIATTR_SW_WAR
	.align		4
.L_21:
        /*0068*/ 	.byte	0x04, 0x36
        /*006a*/ 	.short	(.L_23 - .L_22)
.L_22:
        /*006c*/ 	.word	0x00000008
.L_23:


//--------------------- .nv.callgraph             --------------------------
	.section	.nv.callgraph,"",@"SHT_CUDA_CALLGRAPH"
	.align	4
	.sectionentsize	8
	.align		4
        /*0000*/ 	.word	0x00000000
	.align		4
        /*0004*/ 	.word	0xffffffff
	.align		4
        /*0008*/ 	.word	0x00000000
	.align		4
        /*000c*/ 	.word	0xfffffffe
	.align		4
        /*0010*/ 	.word	0x00000000
	.align		4
        /*0014*/ 	.word	0xfffffffd
	.align		4
        /*0018*/ 	.word	0x00000000
	.align		4
        /*001c*/ 	.word	0xfffffffc


//--------------------- .text.triton_poi_fused_convolution_14 --------------------------
	.section	.text.triton_poi_fused_convolution_14,"ax",@progbits
	.align	128
        .global         triton_poi_fused_convolution_14
        .type           triton_poi_fused_convolution_14,@function
        .size           triton_poi_fused_convolution_14,(.L_x_1 - triton_poi_fused_convolution_14)
        .other          triton_poi_fused_convolution_14,@"STO_CUDA_ENTRY STV_DEFAULT"
triton_poi_fused_convolution_14:
.text.triton_poi_fused_convolution_14:
[----:B------:R-:W-:Y:S01]  /*0000*/  LDC R1, c[0x0][0x28] ;  /* 0x00000a00ff017b82 */ /* 0x000fe20000000800 */
[----:B------:R-:W1:Y:S07]  /*0010*/  S2R R0, SR_TID.X ;  /* 0x0000000000007919 */ /* 0x000e6e0000002100 */
[----:B------:R-:W2:Y:S01]  /*0020*/  LDC.64 R4, c[0x0][0x218] ;  /* 0x00008600ff047b82 */ /* 0x000ea20000000a00 */
[----:B------:R-:W-:Y:S01]  /*0030*/  ULDC.64 UR4, c[0x0][0x208] ;  /* 0x0000820000047ab9 */ /* 0x000fe20000000a00 */
[----:B------:R-:W3:Y:S06]  /*0040*/  S2R R7, SR_CTAID.X ;  /* 0x0000000000077919 */ /* 0x000eec0000002500 */
[----:B------:R-:W4:Y:S01]  /*0050*/  LDC.64 R2, c[0x0][0x210] ;  /* 0x00008400ff027b82 */ /* 0x000f220000000a00 */
[----:B-1----:R-:W-:-:S04]  /*0060*/  SHF.L.U32 R0, R0, 0x1, RZ ;  /* 0x0000000100007819 */ /* 0x002fc800000006ff */
[----:B------:R-:W-:-:S04]  /*0070*/  LOP3.LUT R0, R0, 0x1fe, RZ, 0xc0, !PT ;  /* 0x000001fe00007812 */ /* 0x000fc800078ec0ff */
[----:B---3--:R-:W-:-:S05]  /*0080*/  LEA R7, R7, R0, 0x9 ;  /* 0x0000000007077211 */ /* 0x008fca00078e48ff */
[----:B------:R-:W-:-:S04]  /*0090*/  IMAD.HI R0, R7, 0x78787879, RZ ;  /* 0x7878787907007827 */ /* 0x000fc800078e02ff */
[----:B----4-:R-:W-:Y:S01]  /*00a0*/  IMAD.WIDE R2, R7, 0x4, R2 ;  /* 0x0000000407027825 */ /* 0x010fe200078e0202 */
[----:B------:R-:W-:-:S04]  /*00b0*/  SHF.R.U32.HI R9, RZ, 0x1f, R0 ;  /* 0x0000001fff097819 */ /* 0x000fc80000011600 */
[----:B------:R-:W-:Y:S01]  /*00c0*/  LEA.HI.SX32 R9, R0, R9, 0x15 ;  /* 0x0000000900097211 */ /* 0x000fe200078faaff */
[----:B------:R-:W3:Y:S04]  /*00d0*/  LDG.E.64 R6, desc[UR4][R2.64] ;  /* 0x0000000402067981 */ /* 0x000ee8000c1e1b00 */
[----:B------:R-:W-:-:S05]  /*00e0*/  IMAD.HI R0, R9, 0x2aaaaaab, RZ ;  /* 0x2aaaaaab09007827 */ /* 0x000fca00078e02ff */
[----:B------:R-:W-:-:S04]  /*00f0*/  SHF.R.U32.HI R11, RZ, 0x1f, R0 ;  /* 0x0000001fff0b7819 */ /* 0x000fc80000011600 */
[----:B------:R-:W-:-:S05]  /*0100*/  LEA.HI R0, R0, R11, RZ, 0x1b ;  /* 0x0000000b00007211 */ /* 0x000fca00078fd8ff */
[----:B------:R-:W-:-:S04]  /*0110*/  IMAD R9, R0, -0xc0, R9 ;  /* 0xffffff4000097824 */ /* 0x000fc800078e0209 */
[----:B--2---:R-:W-:-:S06]  /*0120*/  IMAD.WIDE R4, R9, 0x4, R4 ;  /* 0x0000000409047825 */ /* 0x004fcc00078e0204 */
[----:B------:R-:W3:Y:S02]  /*0130*/  LDG.E.EL R4, desc[UR4][R4.64] ;  /* 0x0000000404047981 */ /* 0x000ee4000c2e1900 */
[--C-:B---3--:R-:W-:Y:S01]  /*0140*/  FADD R6, R6, R4.reuse ;  /* 0x0000000406067221 */ /* 0x108fe20000000000 */
[----:B------:R-:W-:-:S05]  /*0150*/  FADD R7, R7, R4 ;  /* 0x0000000407077221 */ /* 0x000fca0000000000 */
[----:B------:R-:W-:Y:S01]  /*0160*/  STG.E.64 desc[UR4][R2.64], R6 ;  /* 0x0000000602007986 */ /* 0x000fe2000c101b04 */
[----:B------:R-:W-:Y:S05]  /*0170*/  EXIT ;  /* 0x000000000000794d */ /* 0x000fea0003800000 */
.L_x_0:
[----:B------:R-:W-:-:S00]  /*0180*/  BRA `(.L_x_0) ;  /* 0xfffffffc00fc7947 */ /* 0x000fc0000383ffff */
[----:B------:R-:W-:-:S00]  /*0190*/  NOP ;  /* 0x0000000000007918 */ /* 0x000fc00000000000 */
        /* <DEDUP_REMOVED lines=14> */
.L_x_1:


//--------------------- .nv.constant0.triton_poi_fused_convolution_14 --------------------------
	.section	.nv.constant0.triton_poi_fused_convolution_14,"a",@progbits
	.sectionflags	@""
	.align	4
.nv.constant0.triton_poi_fused_convolution_14:
	.zero		548
